//
// Generated by NVIDIA NVVM Compiler
//
// Compiler Build ID: CL-36424714
// Cuda compilation tools, release 13.0, V13.0.88
// Based on NVVM 20.0.0
//

.version 9.0
.target sm_100
.address_size 64

	// .globl	_Z6addOnePi

.visible .entry _Z6addOnePi(
	.param .u64 .ptr .align 1 _Z6addOnePi_param_0
)
{
	.reg .b32 	%r<3>;
	.reg .b64 	%rd<3>;

	ld.param.u64 	%rd1, [_Z6addOnePi_param_0];
	cvta.to.global.u64 	%rd2, %rd1;
	ld.global.u32 	%r1, [%rd2];
	add.s32 	%r2, %r1, 1;
	st.global.u32 	[%rd2], %r2;
	ret;

}


// ===== COMPILED SASS (sm_100) =====

	.target	sm_100

	.elftype	@"ET_EXEC"


//--------------------- .note.nv.tkinfo           --------------------------
	.section	.note.nv.tkinfo,"",@"SHT_NOTE"
	.sectionflags	@"SHF_NOTE_NV_TKINFO"
	.tkinfo
        /*0018*/ 	.word	0x00000002
        /*0030*/ 	.string	""
        /*0030*/ 	.string	"ptxas"
        /*0030*/ 	.string	"Cuda compilation tools, release 13.0, V13.0.88"
        /*0030*/ 	.string	"Build cuda_13.0.r13.0/compiler.36424714_0"
        /*0030*/ 	.string	"-arch sm_100 -m 64 "



//--------------------- .note.nv.cuinfo           --------------------------
	.section	.note.nv.cuinfo,"",@"SHT_NOTE"
	.sectionflags	@"SHF_NOTE_NV_CUINFO"
        /*0018*/ 	.short	0x0002
        /*001a*/ 	.short	0x0064
        /*001c*/ 	.short	0x0082
	.zero		2


//--------------------- .nv.info                  --------------------------
	.section	.nv.info,"",@"SHT_CUDA_INFO"
	.align	4


	//----- nvinfo : EIATTR_REGCOUNT
	.align		4
        /*0000*/ 	.byte	0x04, 0x2f
        /*0002*/ 	.short	(.L_1 - .L_0)
	.align		4
.L_0:
        /*0004*/ 	.word	index@(_Z6addOnePi)
        /*0008*/ 	.word	0x00000008


	//----- nvinfo : EIATTR_FRAME_SIZE
	.align		4
.L_1:
        /*000c*/ 	.byte	0x04, 0x11
        /*000e*/ 	.short	(.L_3 - .L_2)
	.align		4
.L_2:
        /*0010*/ 	.word	index@(_Z6addOnePi)
        /*0014*/ 	.word	0x00000000


	//----- nvinfo : EIATTR_MIN_STACK_SIZE
	.align		4
.L_3:
        /*0018*/ 	.byte	0x04, 0x12
        /*001a*/ 	.short	(.L_5 - .L_4)
	.align		4
.L_4:
        /*001c*/ 	.word	index@(_Z6addOnePi)
        /*0020*/ 	.word	0x00000000
.L_5:


//--------------------- .nv.compat                --------------------------
	.section	.nv.compat,"",@"SHT_CUDA_COMPAT_INFO"
	.align	4
        /*0000*/ 	.byte	0x02, 0x09, 0x00, 0x00, 0x02, 0x02, 0x01, 0x00, 0x02, 0x05, 0x05, 0x00, 0x03, 0x07, 0x01, 0x01
        /*0010*/ 	.byte	0x02, 0x03, 0x00, 0x00, 0x02, 0x06, 0x01, 0x00, 0x04, 0x0b, 0x08, 0x00, 0x09, 0x00, 0x00, 0x00
        /*0020*/ 	.byte	0x00, 0x00, 0x00, 0x00


//--------------------- .nv.info._Z6addOnePi      --------------------------
	.section	.nv.info._Z6addOnePi,"",@"SHT_CUDA_INFO"
	.sectionflags	@""
	.align	4


	//----- nvinfo : EIATTR_CUDA_API_VERSION
	.align		4
        /*0000*/ 	.byte	0x04, 0x37
        /*0002*/ 	.short	(.L_7 - .L_6)
.L_6:
        /*0004*/ 	.word	0x00000082


	//----- nvinfo : EIATTR_KPARAM_INFO
	.align		4
.L_7:
        /*0008*/ 	.byte	0x04, 0x17
        /*000a*/ 	.short	(.L_9 - .L_8)
.L_8:
        /*000c*/ 	.word	0x00000000
        /*0010*/ 	.short	0x0000
        /*0012*/ 	.short	0x0000
        /*0014*/ 	.byte	0x00, 0xf5, 0x21, 0x00


	//----- nvinfo : EIATTR_SPARSE_MMA_MASK
	.align		4
.L_9:
        /*0018*/ 	.byte	0x03, 0x50
        /*001a*/ 	.short	0x0000


	//----- nvinfo : EIATTR_MAXREG_COUNT
	.align		4
        /*001c*/ 	.byte	0x03, 0x1b
        /*001e*/ 	.short	0x00ff


	//----- nvinfo : EIATTR_MERCURY_ISA_VERSION
	.align		4
        /*0020*/ 	.byte	0x03, 0x5f
        /*0022*/ 	.short	0x0101


	//----- nvinfo : EIATTR_VRC_CTA_INIT_COUNT
	.align		4
        /*0024*/ 	.byte	0x02, 0x4a
	.zero		1
	.zero		1


	//----- nvinfo : EIATTR_EXIT_INSTR_OFFSETS
	.align		4
        /*0028*/ 	.byte	0x04, 0x1c
        /*002a*/ 	.short	(.L_11 - .L_10)


	//   ....[0]....
.L_10:
        /*002c*/ 	.word	0x00000060


	//----- nvinfo : EIATTR_CBANK_PARAM_SIZE
	.align		4
.L_11:
        /*0030*/ 	.byte	0x03, 0x19
        /*0032*/ 	.short	0x0008


	//----- nvinfo : EIATTR_PARAM_CBANK
	.align		4
        /*0034*/ 	.byte	0x04, 0x0a
        /*0036*/ 	.short	(.L_13 - .L_12)
	.align		4
.L_12:
        /*0038*/ 	.word	index@(.nv.constant0._Z6addOnePi)
        /*003c*/ 	.short	0x0380
        /*003e*/ 	.short	0x0008


	//----- nvinfo : EIATTR_SW_WAR
	.align		4
.L_13:
        /*0040*/ 	.byte	0x04, 0x36
        /*0042*/ 	.short	(.L_15 - .L_14)
.L_14:
        /*0044*/ 	.word	0x00000008
.L_15:


//--------------------- .nv.callgraph             --------------------------
	.section	.nv.callgraph,"",@"SHT_CUDA_CALLGRAPH"
	.align	4
	.sectionentsize	8
	.align		4
        /*0000*/ 	.word	0x00000000
	.align		4
        /*0004*/ 	.word	0xffffffff
	.align		4
        /*0008*/ 	.word	0x00000000
	.align		4
        /*000c*/ 	.word	0xfffffffe
	.align		4
        /*0010*/ 	.word	0x00000000
	.align		4
        /*0014*/ 	.word	0xfffffffd
	.align		4
        /*0018*/ 	.word	0x00000000
	.align		4
        /*001c*/ 	.word	0xfffffffc


//--------------------- .text._Z6addOnePi         --------------------------
	.section	.text._Z6addOnePi,"ax",@progbits
	.align	128
        .global         _Z6addOnePi
        .type           _Z6addOnePi,@function
        .size           _Z6addOnePi,(.L_x_1 - _Z6addOnePi)
        .other          _Z6addOnePi,@"STO_CUDA_ENTRY STV_DEFAULT"
_Z6addOnePi:
.text._Z6addOnePi:
[----:B------:R-:W-:Y:S08]  /*0000*/  LDC R1, c[0x0][0x37c] ;  /* 0x0000df00ff017b82 */ /* 0x000ff00000000800 */
[----:B------:R-:W0:Y:S01]  /*0010*/  LDC.64 R2, c[0x0][0x380] ;  /* 0x0000e000ff027b82 */ /* 0x000e220000000a00 */
[----:B------:R-:W0:Y:S02]  /*0020*/  LDCU.64 UR4, c[0x0][0x358] ;  /* 0x00006b00ff0477ac */ /* 0x000e240008000a00 */
[----:B0-----:R-:W2:Y:S02]  /*0030*/  LDG.E R0, desc[UR4][R2.64] ;  /* 0x0000000402007981 */ /* 0x001ea4000c1e1900 */
[----:B--2---:R-:W-:-:S05]  /*0040*/  IADD3 R5, PT, PT, R0, 0x1, RZ ;  /* 0x0000000100057810 */ /* 0x004fca0007ffe0ff */
[----:B------:R-:W-:Y:S01]  /*0050*/  STG.E desc[UR4][R2.64], R5 ;  /* 0x0000000502007986 */ /* 0x000fe2000c101904 */
[----:B------:R-:W-:Y:S05]  /*0060*/  EXIT ;  /* 0x000000000000794d */ /* 0x000fea0003800000 */
.L_x_0:
[----:B------:R-:W-:-:S00]  /*0070*/  BRA `(.L_x_0) ;  /* 0xfffffffc00fc7947 */ /* 0x000fc0000383ffff */
[----:B------:R-:W-:-:S00]  /*0080*/  NOP ;  /* 0x0000000000007918 */ /* 0x000fc00000000000 */
[----:B------:R-:W-:-:S00]  /*0090*/  NOP ;  /* 0x0000000000007918 */ /* 0x000fc00000000000 */
[----:B------:R-:W-:-:S00]  /*00a0*/  NOP ;  /* 0x0000000000007918 */ /* 0x000fc00000000000 */
[----:B------:R-:W-:-:S00]  /*00b0*/  NOP ;  /* 0x0000000000007918 */ /* 0x000fc00000000000 */
[----:B------:R-:W-:-:S00]  /*00c0*/  NOP ;  /* 0x0000000000007918 */ /* 0x000fc00000000000 */
[----:B------:R-:W-:-:S00]  /*00d0*/  NOP ;  /* 0x0000000000007918 */ /* 0x000fc00000000000 */
[----:B------:R-:W-:-:S00]  /*00e0*/  NOP ;  /* 0x0000000000007918 */ /* 0x000fc00000000000 */
[----:B------:R-:W-:-:S00]  /*00f0*/  NOP ;  /* 0x0000000000007918 */ /* 0x000fc00000000000 */
.L_x_1:


//--------------------- .nv.shared.reserved.0     --------------------------
	.section	.nv.shared.reserved.0,"aw",@nobits
	.weak		__nv_reservedSMEM_offset_0_alias
	.size		__nv_reservedSMEM_offset_0_alias, 0, 64
	.other		__nv_reservedSMEM_offset_0_alias,@"STO_CUDA_RESERVED_SHARED STV_DEFAULT"
__nv_reservedSMEM_offset_0_alias:
	.zero		0
	.zero		64


//--------------------- .nv.constant0._Z6addOnePi --------------------------
	.section	.nv.constant0._Z6addOnePi,"a",@progbits
	.sectionflags	@""
	.align	4
.nv.constant0._Z6addOnePi:
	.zero		904


//--------------------- SYMBOLS --------------------------

	.type		.nv.reservedSmem.offset0,@object
	.size		.nv.reservedSmem.offset0,0x4
